//
// Generated by NVIDIA NVVM Compiler
//
// Compiler Build ID: CL-36424714
// Cuda compilation tools, release 13.0, V13.0.88
// Based on NVVM 20.0.0
//

.version 9.0
.target sm_100
.address_size 64

	// .globl	_Z6warmupv

.visible .entry _Z6warmupv()
{


	ret;

}
	// .globl	_Z11initializeMPiS_S_ii
.visible .entry _Z11initializeMPiS_S_ii(
	.param .u64 .ptr .align 1 _Z11initializeMPiS_S_ii_param_0,
	.param .u64 .ptr .align 1 _Z11initializeMPiS_S_ii_param_1,
	.param .u64 .ptr .align 1 _Z11initializeMPiS_S_ii_param_2,
	.param .u32 _Z11initializeMPiS_S_ii_param_3,
	.param .u32 _Z11initializeMPiS_S_ii_param_4
)
{
	.reg .pred 	%p<3>;
	.reg .b32 	%r<10>;
	.reg .b64 	%rd<15>;

	ld.param.u64 	%rd4, [_Z11initializeMPiS_S_ii_param_0];
	ld.param.u64 	%rd5, [_Z11initializeMPiS_S_ii_param_1];
	ld.param.u64 	%rd6, [_Z11initializeMPiS_S_ii_param_2];
	ld.param.u32 	%r2, [_Z11initializeMPiS_S_ii_param_3];
	ld.param.u32 	%r3, [_Z11initializeMPiS_S_ii_param_4];
	cvta.to.global.u64 	%rd1, %rd6;
	cvta.to.global.u64 	%rd2, %rd5;
	cvta.to.global.u64 	%rd3, %rd4;
	mov.u32 	%r4, %ctaid.x;
	mov.u32 	%r5, %ntid.x;
	mov.u32 	%r6, %tid.x;
	mad.lo.s32 	%r1, %r4, %r5, %r6;
	setp.gt.s32 	%p1, %r1, %r3;
	@%p1 bra 	$L__BB1_2;
	mad.lo.s32 	%r7, %r1, %r2, %r1;
	mul.wide.s32 	%rd7, %r7, 4;
	add.s64 	%rd8, %rd3, %rd7;
	mov.b32 	%r8, 0;
	st.global.u32 	[%rd8], %r8;
	add.s64 	%rd9, %rd2, %rd7;
	st.global.u32 	[%rd9], %r8;
	add.s64 	%rd10, %rd1, %rd7;
	st.global.u32 	[%rd10], %r8;
$L__BB1_2:
	setp.gt.s32 	%p2, %r1, %r2;
	@%p2 bra 	$L__BB1_4;
	mul.wide.s32 	%rd11, %r1, 4;
	add.s64 	%rd12, %rd3, %rd11;
	mov.b32 	%r9, 0;
	st.global.u32 	[%rd12], %r9;
	add.s64 	%rd13, %rd2, %rd11;
	st.global.u32 	[%rd13], %r9;
	add.s64 	%rd14, %rd1, %rd11;
	st.global.u32 	[%rd14], %r9;
$L__BB1_4:
	ret;

}
	// .globl	_Z10DPMatricesPhS_PiS0_S0_iii
.visible .entry _Z10DPMatricesPhS_PiS0_S0_iii(
	.param .u64 .ptr .align 1 _Z10DPMatricesPhS_PiS0_S0_iii_param_0,
	.param .u64 .ptr .align 1 _Z10DPMatricesPhS_PiS0_S0_iii_param_1,
	.param .u64 .ptr .align 1 _Z10DPMatricesPhS_PiS0_S0_iii_param_2,
	.param .u64 .ptr .align 1 _Z10DPMatricesPhS_PiS0_S0_iii_param_3,
	.param .u64 .ptr .align 1 _Z10DPMatricesPhS_PiS0_S0_iii_param_4,
	.param .u32 _Z10DPMatricesPhS_PiS0_S0_iii_param_5,
	.param .u32 _Z10DPMatricesPhS_PiS0_S0_iii_param_6,
	.param .u32 _Z10DPMatricesPhS_PiS0_S0_iii_param_7
)
{
	.reg .pred 	%p<11>;
	.reg .b16 	%rs<3>;
	.reg .b32 	%r<28>;
	.reg .b64 	%rd<32>;

	ld.param.u64 	%rd2, [_Z10DPMatricesPhS_PiS0_S0_iii_param_1];
	ld.param.u64 	%rd4, [_Z10DPMatricesPhS_PiS0_S0_iii_param_3];
	ld.param.u64 	%rd5, [_Z10DPMatricesPhS_PiS0_S0_iii_param_4];
	ld.param.u32 	%r4, [_Z10DPMatricesPhS_PiS0_S0_iii_param_5];
	ld.param.u32 	%r6, [_Z10DPMatricesPhS_PiS0_S0_iii_param_6];
	ld.param.u32 	%r5, [_Z10DPMatricesPhS_PiS0_S0_iii_param_7];
	mov.u32 	%r7, %tid.x;
	mov.u32 	%r8, %ctaid.x;
	mov.u32 	%r9, %ntid.x;
	mad.lo.s32 	%r1, %r8, %r9, %r7;
	add.s32 	%r2, %r1, 1;
	sub.s32 	%r3, %r5, %r2;
	setp.gt.s32 	%p1, %r1, -1;
	setp.lt.s32 	%p2, %r1, %r6;
	and.pred  	%p3, %p1, %p2;
	setp.gt.s32 	%p4, %r3, 0;
	setp.le.s32 	%p5, %r3, %r4;
	and.pred  	%p6, %p4, %p5;
	and.pred  	%p8, %p3, %p6;
	not.pred 	%p9, %p8;
	@%p9 bra 	$L__BB2_2;
	ld.param.u64 	%rd31, [_Z10DPMatricesPhS_PiS0_S0_iii_param_2];
	ld.param.u64 	%rd30, [_Z10DPMatricesPhS_PiS0_S0_iii_param_0];
	cvta.to.global.u64 	%rd6, %rd31;
	cvta.to.global.u64 	%rd7, %rd5;
	cvta.to.global.u64 	%rd8, %rd4;
	cvta.to.global.u64 	%rd9, %rd30;
	cvta.to.global.u64 	%rd10, %rd2;
	mad.lo.s32 	%r10, %r1, %r4, %r1;
	add.s32 	%r11, %r3, -1;
	mad.lo.s32 	%r12, %r2, %r4, %r2;
	cvt.s64.s32 	%rd11, %r12;
	cvt.s64.s32 	%rd12, %r5;
	not.b32 	%r13, %r1;
	cvt.s64.s32 	%rd13, %r13;
	add.s64 	%rd14, %rd13, %rd12;
	add.s64 	%rd15, %rd14, %rd11;
	shl.b64 	%rd16, %rd15, 2;
	add.s64 	%rd17, %rd6, %rd16;
	ld.global.u32 	%r14, [%rd17+-4];
	add.s64 	%rd18, %rd7, %rd16;
	ld.global.u32 	%r15, [%rd18+-4];
	max.s32 	%r16, %r14, %r15;
	add.s32 	%r17, %r16, -1;
	cvt.s64.s32 	%rd19, %r10;
	cvt.u64.u32 	%rd20, %r1;
	sub.s64 	%rd21, %rd12, %rd20;
	add.s64 	%rd22, %rd21, %rd19;
	shl.b64 	%rd23, %rd22, 2;
	add.s64 	%rd24, %rd8, %rd23;
	ld.global.u32 	%r18, [%rd24+-4];
	add.s64 	%rd25, %rd7, %rd23;
	ld.global.u32 	%r19, [%rd25+-4];
	max.s32 	%r20, %r18, %r19;
	add.s32 	%r21, %r20, -1;
	cvt.u64.u32 	%rd26, %r11;
	add.s64 	%rd27, %rd9, %rd26;
	ld.global.u8 	%rs1, [%rd27];
	add.s64 	%rd28, %rd10, %rd20;
	ld.global.u8 	%rs2, [%rd28];
	setp.eq.s16 	%p10, %rs1, %rs2;
	selp.b32 	%r22, 1, -1, %p10;
	max.s32 	%r23, %r17, %r21;
	ld.global.u32 	%r24, [%rd25+-8];
	add.s32 	%r25, %r22, %r24;
	max.s32 	%r26, %r25, %r23;
	max.s32 	%r27, %r26, 0;
	st.global.u32 	[%rd17], %r17;
	add.s64 	%rd29, %rd16, %rd8;
	st.global.u32 	[%rd29], %r21;
	st.global.u32 	[%rd18], %r27;
$L__BB2_2:
	ret;

}


// ===== COMPILED SASS (sm_100) =====

	.target	sm_100

	.elftype	@"ET_EXEC"


//--------------------- .note.nv.tkinfo           --------------------------
	.section	.note.nv.tkinfo,"",@"SHT_NOTE"
	.sectionflags	@"SHF_NOTE_NV_TKINFO"
	.tkinfo
        /*0018*/ 	.word	0x00000002
        /*0030*/ 	.string	""
        /*0030*/ 	.string	"ptxas"
        /*0030*/ 	.string	"Cuda compilation tools, release 13.0, V13.0.88"
        /*0030*/ 	.string	"Build cuda_13.0.r13.0/compiler.36424714_0"
        /*0030*/ 	.string	"-arch sm_100 -m 64 "



//--------------------- .note.nv.cuinfo           --------------------------
	.section	.note.nv.cuinfo,"",@"SHT_NOTE"
	.sectionflags	@"SHF_NOTE_NV_CUINFO"
        /*0018*/ 	.short	0x0002
        /*001a*/ 	.short	0x0064
        /*001c*/ 	.short	0x0082
	.zero		2


//--------------------- .nv.info                  --------------------------
	.section	.nv.info,"",@"SHT_CUDA_INFO"
	.align	4


	//----- nvinfo : EIATTR_REGCOUNT
	.align		4
        /*0000*/ 	.byte	0x04, 0x2f
        /*0002*/ 	.short	(.L_1 - .L_0)
	.align		4
.L_0:
        /*0004*/ 	.word	index@(_Z6warmupv)
        /*0008*/ 	.word	0x00000004


	//----- nvinfo : EIATTR_FRAME_SIZE
	.align		4
.L_1:
        /*000c*/ 	.byte	0x04, 0x11
        /*000e*/ 	.short	(.L_3 - .L_2)
	.align		4
.L_2:
        /*0010*/ 	.word	index@(_Z6warmupv)
        /*0014*/ 	.word	0x00000000


	//----- nvinfo : EIATTR_REGCOUNT
	.align		4
.L_3:
        /*0018*/ 	.byte	0x04, 0x2f
        /*001a*/ 	.short	(.L_5 - .L_4)
	.align		4
.L_4:
        /*001c*/ 	.word	index@(_Z11initializeMPiS_S_ii)
        /*0020*/ 	.word	0x0000000e


	//----- nvinfo : EIATTR_FRAME_SIZE
	.align		4
.L_5:
        /*0024*/ 	.byte	0x04, 0x11
        /*0026*/ 	.short	(.L_7 - .L_6)
	.align		4
.L_6:
        /*0028*/ 	.word	index@(_Z11initializeMPiS_S_ii)
        /*002c*/ 	.word	0x00000000


	//----- nvinfo : EIATTR_REGCOUNT
	.align		4
.L_7:
        /*0030*/ 	.byte	0x04, 0x2f
        /*0032*/ 	.short	(.L_9 - .L_8)
	.align		4
.L_8:
        /*0034*/ 	.word	index@(_Z10DPMatricesPhS_PiS0_S0_iii)
        /*0038*/ 	.word	0x00000014


	//----- nvinfo : EIATTR_FRAME_SIZE
	.align		4
.L_9:
        /*003c*/ 	.byte	0x04, 0x11
        /*003e*/ 	.short	(.L_11 - .L_10)
	.align		4
.L_10:
        /*0040*/ 	.word	index@(_Z10DPMatricesPhS_PiS0_S0_iii)
        /*0044*/ 	.word	0x00000000


	//----- nvinfo : EIATTR_MIN_STACK_SIZE
	.align		4
.L_11:
        /*0048*/ 	.byte	0x04, 0x12
        /*004a*/ 	.short	(.L_13 - .L_12)
	.align		4
.L_12:
        /*004c*/ 	.word	index@(_Z10DPMatricesPhS_PiS0_S0_iii)
        /*0050*/ 	.word	0x00000000


	//----- nvinfo : EIATTR_MIN_STACK_SIZE
	.align		4
.L_13:
        /*0054*/ 	.byte	0x04, 0x12
        /*0056*/ 	.short	(.L_15 - .L_14)
	.align		4
.L_14:
        /*0058*/ 	.word	index@(_Z11initializeMPiS_S_ii)
        /*005c*/ 	.word	0x00000000


	//----- nvinfo : EIATTR_MIN_STACK_SIZE
	.align		4
.L_15:
        /*0060*/ 	.byte	0x04, 0x12
        /*0062*/ 	.short	(.L_17 - .L_16)
	.align		4
.L_16:
        /*0064*/ 	.word	index@(_Z6warmupv)
        /*0068*/ 	.word	0x00000000
.L_17:


//--------------------- .nv.compat                --------------------------
	.section	.nv.compat,"",@"SHT_CUDA_COMPAT_INFO"
	.align	4
        /*0000*/ 	.byte	0x02, 0x09, 0x00, 0x00, 0x02, 0x02, 0x01, 0x00, 0x02, 0x05, 0x05, 0x00, 0x03, 0x07, 0x01, 0x01
        /*0010*/ 	.byte	0x02, 0x03, 0x00, 0x00, 0x02, 0x06, 0x01, 0x00, 0x04, 0x0b, 0x08, 0x00, 0x09, 0x00, 0x00, 0x00
        /*0020*/ 	.byte	0x00, 0x00, 0x00, 0x00


//--------------------- .nv.info._Z10DPMatricesPhS_PiS0_S0_iii --------------------------
	.section	.nv.info._Z10DPMatricesPhS_PiS0_S0_iii,"",@"SHT_CUDA_INFO"
	.sectionflags	@""
	.align	4


	//----- nvinfo : EIATTR_CUDA_API_VERSION
	.align		4
        /*0000*/ 	.byte	0x04, 0x37
        /*0002*/ 	.short	(.L_19 - .L_18)
.L_18:
        /*0004*/ 	.word	0x00000082


	//----- nvinfo : EIATTR_KPARAM_INFO
	.align		4
.L_19:
        /*0008*/ 	.byte	0x04, 0x17
        /*000a*/ 	.short	(.L_21 - .L_20)
.L_20:
        /*000c*/ 	.word	0x00000000
        /*0010*/ 	.short	0x0007
        /*0012*/ 	.short	0x0030
        /*0014*/ 	.byte	0x00, 0xf0, 0x11, 0x00


	//----- nvinfo : EIATTR_KPARAM_INFO
	.align		4
.L_21:
        /*0018*/ 	.byte	0x04, 0x17
        /*001a*/ 	.short	(.L_23 - .L_22)
.L_22:
        /*001c*/ 	.word	0x00000000
        /*0020*/ 	.short	0x0006
        /*0022*/ 	.short	0x002c
        /*0024*/ 	.byte	0x00, 0xf0, 0x11, 0x00


	//----- nvinfo : EIATTR_KPARAM_INFO
	.align		4
.L_23:
        /*0028*/ 	.byte	0x04, 0x17
        /*002a*/ 	.short	(.L_25 - .L_24)
.L_24:
        /*002c*/ 	.word	0x00000000
        /*0030*/ 	.short	0x0005
        /*0032*/ 	.short	0x0028
        /*0034*/ 	.byte	0x00, 0xf0, 0x11, 0x00


	//----- nvinfo : EIATTR_KPARAM_INFO
	.align		4
.L_25:
        /*0038*/ 	.byte	0x04, 0x17
        /*003a*/ 	.short	(.L_27 - .L_26)
.L_26:
        /*003c*/ 	.word	0x00000000
        /*0040*/ 	.short	0x0004
        /*0042*/ 	.short	0x0020
        /*0044*/ 	.byte	0x00, 0xf5, 0x21, 0x00


	//----- nvinfo : EIATTR_KPARAM_INFO
	.align		4
.L_27:
        /*0048*/ 	.byte	0x04, 0x17
        /*004a*/ 	.short	(.L_29 - .L_28)
.L_28:
        /*004c*/ 	.word	0x00000000
        /*0050*/ 	.short	0x0003
        /*0052*/ 	.short	0x0018
        /*0054*/ 	.byte	0x00, 0xf5, 0x21, 0x00


	//----- nvinfo : EIATTR_KPARAM_INFO
	.align		4
.L_29:
        /*0058*/ 	.byte	0x04, 0x17
        /*005a*/ 	.short	(.L_31 - .L_30)
.L_30:
        /*005c*/ 	.word	0x00000000
        /*0060*/ 	.short	0x0002
        /*0062*/ 	.short	0x0010
        /*0064*/ 	.byte	0x00, 0xf5, 0x21, 0x00


	//----- nvinfo : EIATTR_KPARAM_INFO
	.align		4
.L_31:
        /*0068*/ 	.byte	0x04, 0x17
        /*006a*/ 	.short	(.L_33 - .L_32)
.L_32:
        /*006c*/ 	.word	0x00000000
        /*0070*/ 	.short	0x0001
        /*0072*/ 	.short	0x0008
        /*0074*/ 	.byte	0x00, 0xf5, 0x21, 0x00


	//----- nvinfo : EIATTR_KPARAM_INFO
	.align		4
.L_33:
        /*0078*/ 	.byte	0x04, 0x17
        /*007a*/ 	.short	(.L_35 - .L_34)
.L_34:
        /*007c*/ 	.word	0x00000000
        /*0080*/ 	.short	0x0000
        /*0082*/ 	.short	0x0000
        /*0084*/ 	.byte	0x00, 0xf5, 0x21, 0x00


	//----- nvinfo : EIATTR_SPARSE_MMA_MASK
	.align		4
.L_35:
        /*0088*/ 	.byte	0x03, 0x50
        /*008a*/ 	.short	0x0000


	//----- nvinfo : EIATTR_MAXREG_COUNT
	.align		4
        /*008c*/ 	.byte	0x03, 0x1b
        /*008e*/ 	.short	0x00ff


	//----- nvinfo : EIATTR_MERCURY_ISA_VERSION
	.align		4
        /*0090*/ 	.byte	0x03, 0x5f
        /*0092*/ 	.short	0x0101


	//----- nvinfo : EIATTR_VRC_CTA_INIT_COUNT
	.align		4
        /*0094*/ 	.byte	0x02, 0x4a
	.zero		1
	.zero		1


	//----- nvinfo : EIATTR_EXIT_INSTR_OFFSETS
	.align		4
        /*0098*/ 	.byte	0x04, 0x1c
        /*009a*/ 	.short	(.L_37 - .L_36)


	//   ....[0]....
.L_36:
        /*009c*/ 	.word	0x000000e0


	//   ....[1]....
        /*00a0*/ 	.word	0x00000430


	//----- nvinfo : EIATTR_CBANK_PARAM_SIZE
	.align		4
.L_37:
        /*00a4*/ 	.byte	0x03, 0x19
        /*00a6*/ 	.short	0x0034


	//----- nvinfo : EIATTR_PARAM_CBANK
	.align		4
        /*00a8*/ 	.byte	0x04, 0x0a
        /*00aa*/ 	.short	(.L_39 - .L_38)
	.align		4
.L_38:
        /*00ac*/ 	.word	index@(.nv.constant0._Z10DPMatricesPhS_PiS0_S0_iii)
        /*00b0*/ 	.short	0x0380
        /*00b2*/ 	.short	0x0034


	//----- nvinfo : EIATTR_SW_WAR
	.align		4
.L_39:
        /*00b4*/ 	.byte	0x04, 0x36
        /*00b6*/ 	.short	(.L_41 - .L_40)
.L_40:
        /*00b8*/ 	.word	0x00000008
.L_41:


//--------------------- .nv.info._Z11initializeMPiS_S_ii --------------------------
	.section	.nv.info._Z11initializeMPiS_S_ii,"",@"SHT_CUDA_INFO"
	.sectionflags	@""
	.align	4


	//----- nvinfo : EIATTR_CUDA_API_VERSION
	.align		4
        /*0000*/ 	.byte	0x04, 0x37
        /*0002*/ 	.short	(.L_43 - .L_42)
.L_42:
        /*0004*/ 	.word	0x00000082


	//----- nvinfo : EIATTR_KPARAM_INFO
	.align		4
.L_43:
        /*0008*/ 	.byte	0x04, 0x17
        /*000a*/ 	.short	(.L_45 - .L_44)
.L_44:
        /*000c*/ 	.word	0x00000000
        /*0010*/ 	.short	0x0004
        /*0012*/ 	.short	0x001c
        /*0014*/ 	.byte	0x00, 0xf0, 0x11, 0x00


	//----- nvinfo : EIATTR_KPARAM_INFO
	.align		4
.L_45:
        /*0018*/ 	.byte	0x04, 0x17
        /*001a*/ 	.short	(.L_47 - .L_46)
.L_46:
        /*001c*/ 	.word	0x00000000
        /*0020*/ 	.short	0x0003
        /*0022*/ 	.short	0x0018
        /*0024*/ 	.byte	0x00, 0xf0, 0x11, 0x00


	//----- nvinfo : EIATTR_KPARAM_INFO
	.align		4
.L_47:
        /*0028*/ 	.byte	0x04, 0x17
        /*002a*/ 	.short	(.L_49 - .L_48)
.L_48:
        /*002c*/ 	.word	0x00000000
        /*0030*/ 	.short	0x0002
        /*0032*/ 	.short	0x0010
        /*0034*/ 	.byte	0x00, 0xf5, 0x21, 0x00


	//----- nvinfo : EIATTR_KPARAM_INFO
	.align		4
.L_49:
        /*0038*/ 	.byte	0x04, 0x17
        /*003a*/ 	.short	(.L_51 - .L_50)
.L_50:
        /*003c*/ 	.word	0x00000000
        /*0040*/ 	.short	0x0001
        /*0042*/ 	.short	0x0008
        /*0044*/ 	.byte	0x00, 0xf5, 0x21, 0x00


	//----- nvinfo : EIATTR_KPARAM_INFO
	.align		4
.L_51:
        /*0048*/ 	.byte	0x04, 0x17
        /*004a*/ 	.short	(.L_53 - .L_52)
.L_52:
        /*004c*/ 	.word	0x00000000
        /*0050*/ 	.short	0x0000
        /*0052*/ 	.short	0x0000
        /*0054*/ 	.byte	0x00, 0xf5, 0x21, 0x00


	//----- nvinfo : EIATTR_SPARSE_MMA_MASK
	.align		4
.L_53:
        /*0058*/ 	.byte	0x03, 0x50
        /*005a*/ 	.short	0x0000


	//----- nvinfo : EIATTR_MAXREG_COUNT
	.align		4
        /*005c*/ 	.byte	0x03, 0x1b
        /*005e*/ 	.short	0x00ff


	//----- nvinfo : EIATTR_MERCURY_ISA_VERSION
	.align		4
        /*0060*/ 	.byte	0x03, 0x5f
        /*0062*/ 	.short	0x0101


	//----- nvinfo : EIATTR_VRC_CTA_INIT_COUNT
	.align		4
        /*0064*/ 	.byte	0x02, 0x4a
	.zero		1
	.zero		1


	//----- nvinfo : EIATTR_EXIT_INSTR_OFFSETS
	.align		4
        /*0068*/ 	.byte	0x04, 0x1c
        /*006a*/ 	.short	(.L_55 - .L_54)


	//   ....[0]....
.L_54:
        /*006c*/ 	.word	0x00000180


	//   ....[1]....
        /*0070*/ 	.word	0x00000220


	//----- nvinfo : EIATTR_CRS_STACK_SIZE
	.align		4
.L_55:
        /*0074*/ 	.byte	0x04, 0x1e
        /*0076*/ 	.short	(.L_57 - .L_56)
.L_56:
        /*0078*/ 	.word	0x00000000


	//----- nvinfo : EIATTR_CBANK_PARAM_SIZE
	.align		4
.L_57:
        /*007c*/ 	.byte	0x03, 0x19
        /*007e*/ 	.short	0x0020


	//----- nvinfo : EIATTR_PARAM_CBANK
	.align		4
        /*0080*/ 	.byte	0x04, 0x0a
        /*0082*/ 	.short	(.L_59 - .L_58)
	.align		4
.L_58:
        /*0084*/ 	.word	index@(.nv.constant0._Z11initializeMPiS_S_ii)
        /*0088*/ 	.short	0x0380
        /*008a*/ 	.short	0x0020


	//----- nvinfo : EIATTR_SW_WAR
	.align		4
.L_59:
        /*008c*/ 	.byte	0x04, 0x36
        /*008e*/ 	.short	(.L_61 - .L_60)
.L_60:
        /*0090*/ 	.word	0x00000008
.L_61:


//--------------------- .nv.info._Z6warmupv       --------------------------
	.section	.nv.info._Z6warmupv,"",@"SHT_CUDA_INFO"
	.sectionflags	@""
	.align	4


	//----- nvinfo : EIATTR_CUDA_API_VERSION
	.align		4
        /*0000*/ 	.byte	0x04, 0x37
        /*0002*/ 	.short	(.L_63 - .L_62)
.L_62:
        /*0004*/ 	.word	0x00000082


	//----- nvinfo : EIATTR_SPARSE_MMA_MASK
	.align		4
.L_63:
        /*0008*/ 	.byte	0x03, 0x50
        /*000a*/ 	.short	0x0000


	//----- nvinfo : EIATTR_MAXREG_COUNT
	.align		4
        /*000c*/ 	.byte	0x03, 0x1b
        /*000e*/ 	.short	0x00ff


	//----- nvinfo : EIATTR_MERCURY_ISA_VERSION
	.align		4
        /*0010*/ 	.byte	0x03, 0x5f
        /*0012*/ 	.short	0x0101


	//----- nvinfo : EIATTR_VRC_CTA_INIT_COUNT
	.align		4
        /*0014*/ 	.byte	0x02, 0x4a
	.zero		1
	.zero		1


	//----- nvinfo : EIATTR_EXIT_INSTR_OFFSETS
	.align		4
        /*0018*/ 	.byte	0x04, 0x1c
        /*001a*/ 	.short	(.L_65 - .L_64)


	//   ....[0]....
.L_64:
        /*001c*/ 	.word	0x00000010


	//----- nvinfo : EIATTR_SW_WAR
	.align		4
.L_65:
        /*0020*/ 	.byte	0x04, 0x36
        /*0022*/ 	.short	(.L_67 - .L_66)
.L_66:
        /*0024*/ 	.word	0x00000008
.L_67:


//--------------------- .nv.callgraph             --------------------------
	.section	.nv.callgraph,"",@"SHT_CUDA_CALLGRAPH"
	.align	4
	.sectionentsize	8
	.align		4
        /*0000*/ 	.word	0x00000000
	.align		4
        /*0004*/ 	.word	0xffffffff
	.align		4
        /*0008*/ 	.word	0x00000000
	.align		4
        /*000c*/ 	.word	0xfffffffe
	.align		4
        /*0010*/ 	.word	0x00000000
	.align		4
        /*0014*/ 	.word	0xfffffffd
	.align		4
        /*0018*/ 	.word	0x00000000
	.align		4
        /*001c*/ 	.word	0xfffffffc


//--------------------- .text._Z10DPMatricesPhS_PiS0_S0_iii --------------------------
	.section	.text._Z10DPMatricesPhS_PiS0_S0_iii,"ax",@progbits
	.align	128
        .global         _Z10DPMatricesPhS_PiS0_S0_iii
        .type           _Z10DPMatricesPhS_PiS0_S0_iii,@function
        .size           _Z10DPMatricesPhS_PiS0_S0_iii,(.L_x_5 - _Z10DPMatricesPhS_PiS0_S0_iii)
        .other          _Z10DPMatricesPhS_PiS0_S0_iii,@"STO_CUDA_ENTRY STV_DEFAULT"
_Z10DPMatricesPhS_PiS0_S0_iii:
.text._Z10DPMatricesPhS_PiS0_S0_iii:
[----:B------:R-:W-:Y:S01]  /*0000*/  LDC R1, c[0x0][0x37c] ;  /* 0x0000df00ff017b82 */ /* 0x000fe20000000800 */
[----:B------:R-:W0:Y:S07]  /*0010*/  S2R R6, SR_TID.X ;  /* 0x0000000000067919 */ /* 0x000e2e0000002100 */
[----:B------:R-:W0:Y:S01]  /*0020*/  S2UR UR4, SR_CTAID.X ;  /* 0x00000000000479c3 */ /* 0x000e220000002500 */
[----:B------:R-:W1:Y:S07]  /*0030*/  LDCU.64 UR6, c[0x0][0x3a8] ;  /* 0x00007500ff0677ac */ /* 0x000e6e0008000a00 */
[----:B------:R-:W0:Y:S08]  /*0040*/  LDC R3, c[0x0][0x360] ;  /* 0x0000d800ff037b82 */ /* 0x000e300000000800 */
[----:B------:R-:W2:Y:S01]  /*0050*/  LDC R9, c[0x0][0x3b0] ;  /* 0x0000ec00ff097b82 */ /* 0x000ea20000000800 */
[----:B0-----:R-:W-:-:S04]  /*0060*/  IMAD R6, R3, UR4, R6 ;  /* 0x0000000403067c24 */ /* 0x001fc8000f8e0206 */
[C---:B------:R-:W-:Y:S01]  /*0070*/  VIADD R0, R6.reuse, 0x1 ;  /* 0x0000000106007836 */ /* 0x040fe20000000000 */
[----:B-1----:R-:W-:-:S03]  /*0080*/  ISETP.GE.AND P0, PT, R6, UR7, PT ;  /* 0x0000000706007c0c */ /* 0x002fc6000bf06270 */
[----:B--2---:R-:W-:Y:S01]  /*0090*/  IMAD.IADD R2, R9, 0x1, -R0 ;  /* 0x0000000109027824 */ /* 0x004fe200078e0a00 */
[----:B------:R-:W-:-:S04]  /*00a0*/  ISETP.GT.AND P0, PT, R6, -0x1, !P0 ;  /* 0xffffffff0600780c */ /* 0x000fc80004704270 */
[----:B------:R-:W-:-:S04]  /*00b0*/  ISETP.GT.AND P1, PT, R2, UR6, PT ;  /* 0x0000000602007c0c */ /* 0x000fc8000bf24270 */
[----:B------:R-:W-:-:S04]  /*00c0*/  ISETP.GT.AND P1, PT, R2, RZ, !P1 ;  /* 0x000000ff0200720c */ /* 0x000fc80004f24270 */
[----:B------:R-:W-:-:S13]  /*00d0*/  PLOP3.LUT P0, PT, P0, P1, PT, 0x80, 0x8 ;  /* 0x000000000008781c */ /* 0x000fda0000703070 */
[----:B------:R-:W-:Y:S05]  /*00e0*/  @!P0 EXIT ;  /* 0x000000000000894d */ /* 0x000fea0003800000 */
[----:B------:R-:W0:Y:S01]  /*00f0*/  LDCU.128 UR16, c[0x0][0x380] ;  /* 0x00007000ff1077ac */ /* 0x000e220008000c00 */
[----:B------:R-:W-:Y:S01]  /*0100*/  VIADD R2, R2, 0xffffffff ;  /* 0xffffffff02027836 */ /* 0x000fe20000000000 */
[----:B------:R-:W-:Y:S01]  /*0110*/  LOP3.LUT R5, RZ, R6, RZ, 0x33, !PT ;  /* 0x00000006ff057212 */ /* 0x000fe200078e33ff */
[----:B------:R-:W-:Y:S01]  /*0120*/  IMAD R3, R6, UR6, R6 ;  /* 0x0000000606037c24 */ /* 0x000fe2000f8e0206 */
[----:B------:R-:W1:Y:S01]  /*0130*/  LDCU.128 UR8, c[0x0][0x390] ;  /* 0x00007200ff0877ac */ /* 0x000e620008000c00 */
[----:B------:R-:W-:Y:S01]  /*0140*/  IMAD R0, R0, UR6, R0 ;  /* 0x0000000600007c24 */ /* 0x000fe2000f8e0200 */
[--C-:B------:R-:W-:Y:S02]  /*0150*/  SHF.R.S32.HI R7, RZ, 0x1f, R9.reuse ;  /* 0x0000001fff077819 */ /* 0x100fe40000011409 */
[----:B------:R-:W-:Y:S01]  /*0160*/  IADD3 R10, P2, P3, R3, R9, -R6 ;  /* 0x00000009030a7210 */ /* 0x000fe20007b5e806 */
[----:B------:R-:W2:Y:S01]  /*0170*/  LDCU.64 UR12, c[0x0][0x3a0] ;  /* 0x00007400ff0c77ac */ /* 0x000ea20008000a00 */
[----:B------:R-:W-:-:S02]  /*0180*/  IADD3 R16, P0, P1, R0, R5, R9 ;  /* 0x0000000500107210 */ /* 0x000fc4000791e009 */
[----:B------:R-:W-:Y:S01]  /*0190*/  SHF.R.S32.HI R0, RZ, 0x1f, R0 ;  /* 0x0000001fff007819 */ /* 0x000fe20000011400 */
[----:B------:R-:W3:Y:S01]  /*01a0*/  LDCU.64 UR4, c[0x0][0x358] ;  /* 0x00006b00ff0477ac */ /* 0x000ee20008000a00 */
[----:B------:R-:W-:Y:S02]  /*01b0*/  SHF.R.S32.HI R5, RZ, 0x1f, R5 ;  /* 0x0000001fff057819 */ /* 0x000fe40000011405 */
[----:B0-----:R-:W-:Y:S02]  /*01c0*/  IADD3 R8, P4, PT, R2, UR16, RZ ;  /* 0x0000001002087c10 */ /* 0x001fe4000ff9e0ff */
[----:B------:R-:W-:Y:S02]  /*01d0*/  SHF.R.S32.HI R2, RZ, 0x1f, R3 ;  /* 0x0000001fff027819 */ /* 0x000fe40000011403 */
[--C-:B------:R-:W-:Y:S01]  /*01e0*/  IADD3.X R5, PT, PT, R0, R5, R7.reuse, P0, P1 ;  /* 0x0000000500057210 */ /* 0x100fe200007e2407 */
[----:B------:R-:W-:Y:S01]  /*01f0*/  IMAD.X R9, RZ, RZ, UR17, P4 ;  /* 0x00000011ff097e24 */ /* 0x000fe2000a0e06ff */
[----:B------:R-:W-:-:S02]  /*0200*/  IADD3.X R3, PT, PT, R2, -0x1, R7, P2, P3 ;  /* 0xffffffff02037810 */ /* 0x000fc400017e6407 */
[----:B------:R-:W-:Y:S02]  /*0210*/  IADD3 R6, P5, PT, R6, UR18, RZ ;  /* 0x0000001206067c10 */ /* 0x000fe4000ffbe0ff */
[C---:B------:R-:W-:Y:S01]  /*0220*/  SHF.L.U64.HI R0, R10.reuse, 0x2, R3 ;  /* 0x000000020a007819 */ /* 0x040fe20000010203 */
[----:B------:R-:W-:Y:S01]  /*0230*/  IMAD.SHL.U32 R10, R10, 0x4, RZ ;  /* 0x000000040a0a7824 */ /* 0x000fe200078e00ff */
[C---:B------:R-:W-:Y:S01]  /*0240*/  SHF.L.U64.HI R17, R16.reuse, 0x2, R5 ;  /* 0x0000000210117819 */ /* 0x040fe20000010205 */
[----:B------:R-:W-:Y:S01]  /*0250*/  IMAD.X R7, RZ, RZ, UR19, P5 ;  /* 0x00000013ff077e24 */ /* 0x000fe2000a8e06ff */
[----:B---3--:R-:W3:Y:S01]  /*0260*/  LDG.E.U8 R8, desc[UR4][R8.64] ;  /* 0x0000000408087981 */ /* 0x008ee2000c1e1100 */
[----:B------:R-:W-:Y:S01]  /*0270*/  IMAD.SHL.U32 R16, R16, 0x4, RZ ;  /* 0x0000000410107824 */ /* 0x000fe200078e00ff */
[C---:B-1----:R-:W-:Y:S02]  /*0280*/  IADD3 R12, P0, PT, R10.reuse, UR10, RZ ;  /* 0x0000000a0a0c7c10 */ /* 0x042fe4000ff1e0ff */
[----:B--2---:R-:W-:Y:S01]  /*0290*/  IADD3 R10, P2, PT, R10, UR12, RZ ;  /* 0x0000000c0a0a7c10 */ /* 0x004fe2000ff5e0ff */
[----:B------:R0:W3:Y:S01]  /*02a0*/  LDG.E.U8 R7, desc[UR4][R6.64] ;  /* 0x0000000406077981 */ /* 0x0000e2000c1e1100 */
[----:B------:R-:W-:-:S02]  /*02b0*/  IADD3.X R13, PT, PT, R0, UR11, RZ, P0, !PT ;  /* 0x0000000b000d7c10 */ /* 0x000fc400087fe4ff */
[C---:B------:R-:W-:Y:S02]  /*02c0*/  IADD3 R2, P0, PT, R16.reuse, UR8, RZ ;  /* 0x0000000810027c10 */ /* 0x040fe4000ff1e0ff */
[----:B------:R-:W-:Y:S01]  /*02d0*/  IADD3 R4, P1, PT, R16, UR12, RZ ;  /* 0x0000000c10047c10 */ /* 0x000fe2000ff3e0ff */
[----:B------:R-:W2:Y:S01]  /*02e0*/  LDG.E R12, desc[UR4][R12.64+-0x4] ;  /* 0xfffffc040c0c7981 */ /* 0x000ea2000c1e1900 */
[----:B------:R-:W-:Y:S02]  /*02f0*/  IADD3.X R11, PT, PT, R0, UR13, RZ, P2, !PT ;  /* 0x0000000d000b7c10 */ /* 0x000fe400097fe4ff */
[C---:B------:R-:W-:Y:S02]  /*0300*/  IADD3.X R5, PT, PT, R17.reuse, UR13, RZ, P1, !PT ;  /* 0x0000000d11057c10 */ /* 0x040fe40008ffe4ff */
[----:B------:R-:W-:Y:S01]  /*0310*/  IADD3.X R3, PT, PT, R17, UR9, RZ, P0, !PT ;  /* 0x0000000911037c10 */ /* 0x000fe200087fe4ff */
[----:B------:R-:W2:Y:S04]  /*0320*/  LDG.E R15, desc[UR4][R10.64+-0x4] ;  /* 0xfffffc040a0f7981 */ /* 0x000ea8000c1e1900 */
[----:B------:R-:W4:Y:S04]  /*0330*/  LDG.E R0, desc[UR4][R2.64+-0x4] ;  /* 0xfffffc0402007981 */ /* 0x000f28000c1e1900 */
[----:B------:R-:W4:Y:S04]  /*0340*/  LDG.E R9, desc[UR4][R4.64+-0x4] ;  /* 0xfffffc0404097981 */ /* 0x000f28000c1e1900 */
[----:B------:R-:W5:Y:S01]  /*0350*/  LDG.E R14, desc[UR4][R10.64+-0x8] ;  /* 0xfffff8040a0e7981 */ /* 0x000f62000c1e1900 */
[----:B0-----:R-:W-:-:S02]  /*0360*/  IADD3 R6, P1, PT, R16, UR10, RZ ;  /* 0x0000000a10067c10 */ /* 0x001fc4000ff3e0ff */
[----:B---3--:R-:W-:Y:S02]  /*0370*/  ISETP.NE.AND P0, PT, R8, R7, PT ;  /* 0x000000070800720c */ /* 0x008fe40003f05270 */
[----:B------:R-:W-:Y:S02]  /*0380*/  IADD3.X R7, PT, PT, R17, UR11, RZ, P1, !PT ;  /* 0x0000000b11077c10 */ /* 0x000fe40008ffe4ff */
[----:B--2---:R-:W-:Y:S02]  /*0390*/  VIMNMX R15, PT, PT, R12, R15, !PT ;  /* 0x0000000f0c0f7248 */ /* 0x004fe40007fe0100 */
[----:B----4-:R-:W-:-:S03]  /*03a0*/  VIMNMX R0, PT, PT, R0, R9, !PT ;  /* 0x0000000900007248 */ /* 0x010fc60007fe0100 */
[----:B------:R-:W-:Y:S02]  /*03b0*/  VIADD R15, R15, 0xffffffff ;  /* 0xffffffff0f0f7836 */ /* 0x000fe40000000000 */
[C---:B-----5:R-:W-:Y:S02]  /*03c0*/  VIADD R8, R14.reuse, 0x1 ;  /* 0x000000010e087836 */ /* 0x060fe40000000000 */
[----:B------:R-:W-:Y:S02]  /*03d0*/  @P0 VIADD R8, R14, 0xffffffff ;  /* 0xffffffff0e080836 */ /* 0x000fe40000000000 */
[----:B------:R-:W-:-:S05]  /*03e0*/  VIADD R9, R0, 0xffffffff ;  /* 0xffffffff00097836 */ /* 0x000fca0000000000 */
[----:B------:R-:W-:Y:S01]  /*03f0*/  VIMNMX3.RELU R11, R9, R15, R8, !PT ;  /* 0x0000000f090b720f */ /* 0x000fe20007801108 */
[----:B------:R-:W-:Y:S04]  /*0400*/  STG.E desc[UR4][R2.64], R9 ;  /* 0x0000000902007986 */ /* 0x000fe8000c101904 */
[----:B------:R-:W-:Y:S04]  /*0410*/  STG.E desc[UR4][R6.64], R15 ;  /* 0x0000000f06007986 */ /* 0x000fe8000c101904 */
[----:B------:R-:W-:Y:S01]  /*0420*/  STG.E desc[UR4][R4.64], R11 ;  /* 0x0000000b04007986 */ /* 0x000fe2000c101904 */
[----:B------:R-:W-:Y:S05]  /*0430*/  EXIT ;  /* 0x000000000000794d */ /* 0x000fea0003800000 */
.L_x_0:
[----:B------:R-:W-:-:S00]  /*0440*/  BRA `(.L_x_0) ;  /* 0xfffffffc00fc7947 */ /* 0x000fc0000383ffff */
[----:B------:R-:W-:-:S00]  /*0450*/  NOP ;  /* 0x0000000000007918 */ /* 0x000fc00000000000 */
        /* <DEDUP_REMOVED lines=10> */
.L_x_5:


//--------------------- .text._Z11initializeMPiS_S_ii --------------------------
	.section	.text._Z11initializeMPiS_S_ii,"ax",@progbits
	.align	128
        .global         _Z11initializeMPiS_S_ii
        .type           _Z11initializeMPiS_S_ii,@function
        .size           _Z11initializeMPiS_S_ii,(.L_x_6 - _Z11initializeMPiS_S_ii)
        .other          _Z11initializeMPiS_S_ii,@"STO_CUDA_ENTRY STV_DEFAULT"
_Z11initializeMPiS_S_ii:
.text._Z11initializeMPiS_S_ii:
[----:B------:R-:W-:Y:S01]  /*0000*/  LDC R1, c[0x0][0x37c] ;  /* 0x0000df00ff017b82 */ /* 0x000fe20000000800 */
[----:B------:R-:W0:Y:S07]  /*0010*/  S2R R0, SR_TID.X ;  /* 0x0000000000007919 */ /* 0x000e2e0000002100 */
[----:B------:R-:W0:Y:S01]  /*0020*/  S2UR UR4, SR_CTAID.X ;  /* 0x00000000000479c3 */ /* 0x000e220000002500 */
[----:B------:R-:W1:Y:S01]  /*0030*/  LDCU UR5, c[0x0][0x39c] ;  /* 0x00007380ff0577ac */ /* 0x000e620008000800 */
[----:B------:R-:W-:Y:S06]  /*0040*/  BSSY.RECONVERGENT B0, `(.L_x_1) ;  /* 0x0000011000007945 */ /* 0x000fec0003800200 */
[----:B------:R-:W0:Y:S02]  /*0050*/  LDC R9, c[0x0][0x360] ;  /* 0x0000d800ff097b82 */ /* 0x000e240000000800 */
[----:B0-----:R-:W-:-:S05]  /*0060*/  IMAD R9, R9, UR4, R0 ;  /* 0x0000000409097c24 */ /* 0x001fca000f8e0200 */
[----:B-1----:R-:W-:Y:S01]  /*0070*/  ISETP.GT.AND P0, PT, R9, UR5, PT ;  /* 0x0000000509007c0c */ /* 0x002fe2000bf04270 */
[----:B------:R-:W0:-:S12]  /*0080*/  LDCU.64 UR4, c[0x0][0x358] ;  /* 0x00006b00ff0477ac */ /* 0x000e180008000a00 */
[----:B------:R-:W-:Y:S05]  /*0090*/  @P0 BRA `(.L_x_2) ;  /* 0x00000000002c0947 */ /* 0x000fea0003800000 */
[----:B------:R-:W1:Y:S01]  /*00a0*/  LDC.64 R2, c[0x0][0x380] ;  /* 0x0000e000ff027b82 */ /* 0x000e620000000a00 */
[----:B------:R-:W2:Y:S07]  /*00b0*/  LDCU UR6, c[0x0][0x398] ;  /* 0x00007300ff0677ac */ /* 0x000eae0008000800 */
[----:B------:R-:W3:Y:S08]  /*00c0*/  LDC.64 R4, c[0x0][0x388] ;  /* 0x0000e200ff047b82 */ /* 0x000ef00000000a00 */
[----:B------:R-:W4:Y:S01]  /*00d0*/  LDC.64 R6, c[0x0][0x390] ;  /* 0x0000e400ff067b82 */ /* 0x000f220000000a00 */
[----:B--2---:R-:W-:-:S04]  /*00e0*/  IMAD R11, R9, UR6, R9 ;  /* 0x00000006090b7c24 */ /* 0x004fc8000f8e0209 */
[----:B-1----:R-:W-:-:S05]  /*00f0*/  IMAD.WIDE R2, R11, 0x4, R2 ;  /* 0x000000040b027825 */ /* 0x002fca00078e0202 */
[----:B0-----:R1:W-:Y:S01]  /*0100*/  STG.E desc[UR4][R2.64], RZ ;  /* 0x000000ff02007986 */ /* 0x0013e2000c101904 */
[----:B---3--:R-:W-:-:S05]  /*0110*/  IMAD.WIDE R4, R11, 0x4, R4 ;  /* 0x000000040b047825 */ /* 0x008fca00078e0204 */
[----:B------:R1:W-:Y:S01]  /*0120*/  STG.E desc[UR4][R4.64], RZ ;  /* 0x000000ff04007986 */ /* 0x0003e2000c101904 */
[----:B----4-:R-:W-:-:S05]  /*0130*/  IMAD.WIDE R6, R11, 0x4, R6 ;  /* 0x000000040b067825 */ /* 0x010fca00078e0206 */
[----:B------:R1:W-:Y:S02]  /*0140*/  STG.E desc[UR4][R6.64], RZ ;  /* 0x000000ff06007986 */ /* 0x0003e4000c101904 */
.L_x_2:
[----:B0-----:R-:W-:Y:S05]  /*0150*/  BSYNC.RECONVERGENT B0 ;  /* 0x0000000000007941 */ /* 0x001fea0003800200 */
.L_x_1:
[----:B------:R-:W0:Y:S02]  /*0160*/  LDCU UR6, c[0x0][0x398] ;  /* 0x00007300ff0677ac */ /* 0x000e240008000800 */
[----:B0-----:R-:W-:-:S13]  /*0170*/  ISETP.GT.AND P0, PT, R9, UR6, PT ;  /* 0x0000000609007c0c */ /* 0x001fda000bf04270 */
[----:B------:R-:W-:Y:S05]  /*0180*/  @P0 EXIT ;  /* 0x000000000000094d */ /* 0x000fea0003800000 */
[----:B-1----:R-:W0:Y:S08]  /*0190*/  LDC.64 R2, c[0x0][0x380] ;  /* 0x0000e000ff027b82 */ /* 0x002e300000000a00 */
[----:B------:R-:W1:Y:S08]  /*01a0*/  LDC.64 R4, c[0x0][0x388] ;  /* 0x0000e200ff047b82 */ /* 0x000e700000000a00 */
[----:B------:R-:W2:Y:S01]  /*01b0*/  LDC.64 R6, c[0x0][0x390] ;  /* 0x0000e400ff067b82 */ /* 0x000ea20000000a00 */
[----:B0-----:R-:W-:-:S05]  /*01c0*/  IMAD.WIDE R2, R9, 0x4, R2 ;  /* 0x0000000409027825 */ /* 0x001fca00078e0202 */
[----:B------:R-:W-:Y:S01]  /*01d0*/  STG.E desc[UR4][R2.64], RZ ;  /* 0x000000ff02007986 */ /* 0x000fe2000c101904 */
[----:B-1----:R-:W-:-:S05]  /*01e0*/  IMAD.WIDE R4, R9, 0x4, R4 ;  /* 0x0000000409047825 */ /* 0x002fca00078e0204 */
[----:B------:R-:W-:Y:S01]  /*01f0*/  STG.E desc[UR4][R4.64], RZ ;  /* 0x000000ff04007986 */ /* 0x000fe2000c101904 */
[----:B--2---:R-:W-:-:S05]  /*0200*/  IMAD.WIDE R6, R9, 0x4, R6 ;  /* 0x0000000409067825 */ /* 0x004fca00078e0206 */
[----:B------:R-:W-:Y:S01]  /*0210*/  STG.E desc[UR4][R6.64], RZ ;  /* 0x000000ff06007986 */ /* 0x000fe2000c101904 */
[----:B------:R-:W-:Y:S05]  /*0220*/  EXIT ;  /* 0x000000000000794d */ /* 0x000fea0003800000 */
.L_x_3:
        /* <DEDUP_REMOVED lines=13> */
.L_x_6:


//--------------------- .text._Z6warmupv          --------------------------
	.section	.text._Z6warmupv,"ax",@progbits
	.align	128
        .global         _Z6warmupv
        .type           _Z6warmupv,@function
        .size           _Z6warmupv,(.L_x_7 - _Z6warmupv)
        .other          _Z6warmupv,@"STO_CUDA_ENTRY STV_DEFAULT"
_Z6warmupv:
.text._Z6warmupv:
[----:B------:R-:W-:Y:S01]  /*0000*/  LDC R1, c[0x0][0x37c] ;  /* 0x0000df00ff017b82 */ /* 0x000fe20000000800 */
[----:B------:R-:W-:Y:S05]  /*0010*/  EXIT ;  /* 0x000000000000794d */ /* 0x000fea0003800000 */
.L_x_4:
        /* <DEDUP_REMOVED lines=14> */
.L_x_7:


//--------------------- .nv.shared.reserved.0     --------------------------
	.section	.nv.shared.reserved.0,"aw",@nobits
	.weak		__nv_reservedSMEM_offset_0_alias
	.size		__nv_reservedSMEM_offset_0_alias, 0, 64
	.other		__nv_reservedSMEM_offset_0_alias,@"STO_CUDA_RESERVED_SHARED STV_DEFAULT"
__nv_reservedSMEM_offset_0_alias:
	.zero		0
	.zero		64


//--------------------- .nv.constant0._Z10DPMatricesPhS_PiS0_S0_iii --------------------------
	.section	.nv.constant0._Z10DPMatricesPhS_PiS0_S0_iii,"a",@progbits
	.sectionflags	@""
	.align	4
.nv.constant0._Z10DPMatricesPhS_PiS0_S0_iii:
	.zero		948


//--------------------- .nv.constant0._Z11initializeMPiS_S_ii --------------------------
	.section	.nv.constant0._Z11initializeMPiS_S_ii,"a",@progbits
	.sectionflags	@""
	.align	4
.nv.constant0._Z11initializeMPiS_S_ii:
	.zero		928


//--------------------- .nv.constant0._Z6warmupv  --------------------------
	.section	.nv.constant0._Z6warmupv,"a",@progbits
	.sectionflags	@""
	.align	4
.nv.constant0._Z6warmupv:
	.zero		896


//--------------------- SYMBOLS --------------------------

	.type		.nv.reservedSmem.offset0,@object
	.size		.nv.reservedSmem.offset0,0x4
